//
// Generated by NVIDIA NVVM Compiler
//
// Compiler Build ID: CL-36424714
// Cuda compilation tools, release 13.0, V13.0.88
// Based on NVVM 20.0.0
//

.version 9.0
.target sm_100
.address_size 64

	// .globl	_Z24repeat_characters_kernelPcPiS_iiS0_

.visible .entry _Z24repeat_characters_kernelPcPiS_iiS0_(
	.param .u64 .ptr .align 1 _Z24repeat_characters_kernelPcPiS_iiS0__param_0,
	.param .u64 .ptr .align 1 _Z24repeat_characters_kernelPcPiS_iiS0__param_1,
	.param .u64 .ptr .align 1 _Z24repeat_characters_kernelPcPiS_iiS0__param_2,
	.param .u32 _Z24repeat_characters_kernelPcPiS_iiS0__param_3,
	.param .u32 _Z24repeat_characters_kernelPcPiS_iiS0__param_4,
	.param .u64 .ptr .align 1 _Z24repeat_characters_kernelPcPiS_iiS0__param_5
)
{
	.reg .pred 	%p<11>;
	.reg .b16 	%rs<2>;
	.reg .b32 	%r<33>;
	.reg .b64 	%rd<22>;

	ld.param.u64 	%rd3, [_Z24repeat_characters_kernelPcPiS_iiS0__param_0];
	ld.param.u64 	%rd4, [_Z24repeat_characters_kernelPcPiS_iiS0__param_1];
	ld.param.u64 	%rd6, [_Z24repeat_characters_kernelPcPiS_iiS0__param_2];
	ld.param.u32 	%r17, [_Z24repeat_characters_kernelPcPiS_iiS0__param_3];
	ld.param.u32 	%r18, [_Z24repeat_characters_kernelPcPiS_iiS0__param_4];
	ld.param.u64 	%rd5, [_Z24repeat_characters_kernelPcPiS_iiS0__param_5];
	cvta.to.global.u64 	%rd1, %rd6;
	mov.u32 	%r19, %ctaid.x;
	mov.u32 	%r20, %ntid.x;
	mov.u32 	%r21, %tid.x;
	mad.lo.s32 	%r1, %r19, %r20, %r21;
	mul.lo.s32 	%r22, %r18, %r17;
	setp.ge.s32 	%p1, %r1, %r22;
	@%p1 bra 	$L__BB0_13;
	cvta.to.global.u64 	%rd7, %rd3;
	cvta.to.global.u64 	%rd8, %rd4;
	cvta.to.global.u64 	%rd9, %rd5;
	cvt.s64.s32 	%rd10, %r1;
	add.s64 	%rd11, %rd7, %rd10;
	ld.global.u8 	%rs1, [%rd11];
	mul.wide.s32 	%rd12, %r1, 4;
	add.s64 	%rd13, %rd8, %rd12;
	ld.global.u32 	%r2, [%rd13];
	atom.global.add.u32 	%r3, [%rd9], %r2;
	setp.lt.s32 	%p2, %r2, 1;
	@%p2 bra 	$L__BB0_13;
	and.b32  	%r4, %r2, 7;
	setp.lt.u32 	%p3, %r2, 8;
	mov.b32 	%r31, 0;
	@%p3 bra 	$L__BB0_5;
	and.b32  	%r31, %r2, 2147483640;
	neg.s32 	%r29, %r31;
	add.s64 	%rd2, %rd1, 3;
	mov.u32 	%r28, %r3;
$L__BB0_4:
	.pragma "nounroll";
	cvt.s64.s32 	%rd14, %r28;
	add.s64 	%rd15, %rd2, %rd14;
	st.global.u8 	[%rd15+-3], %rs1;
	st.global.u8 	[%rd15+-2], %rs1;
	st.global.u8 	[%rd15+-1], %rs1;
	st.global.u8 	[%rd15], %rs1;
	st.global.u8 	[%rd15+1], %rs1;
	st.global.u8 	[%rd15+2], %rs1;
	st.global.u8 	[%rd15+3], %rs1;
	st.global.u8 	[%rd15+4], %rs1;
	add.s32 	%r29, %r29, 8;
	add.s32 	%r28, %r28, 8;
	setp.ne.s32 	%p4, %r29, 0;
	@%p4 bra 	$L__BB0_4;
$L__BB0_5:
	setp.eq.s32 	%p5, %r4, 0;
	@%p5 bra 	$L__BB0_13;
	and.b32  	%r12, %r2, 3;
	setp.lt.u32 	%p6, %r4, 4;
	@%p6 bra 	$L__BB0_8;
	add.s32 	%r24, %r31, %r3;
	cvt.s64.s32 	%rd16, %r24;
	add.s64 	%rd17, %rd1, %rd16;
	st.global.u8 	[%rd17], %rs1;
	st.global.u8 	[%rd17+1], %rs1;
	st.global.u8 	[%rd17+2], %rs1;
	st.global.u8 	[%rd17+3], %rs1;
	add.s32 	%r31, %r31, 4;
$L__BB0_8:
	setp.eq.s32 	%p7, %r12, 0;
	@%p7 bra 	$L__BB0_13;
	setp.eq.s32 	%p8, %r12, 1;
	@%p8 bra 	$L__BB0_11;
	add.s32 	%r25, %r31, %r3;
	cvt.s64.s32 	%rd18, %r25;
	add.s64 	%rd19, %rd1, %rd18;
	st.global.u8 	[%rd19], %rs1;
	st.global.u8 	[%rd19+1], %rs1;
	add.s32 	%r31, %r31, 2;
$L__BB0_11:
	and.b32  	%r26, %r2, 1;
	setp.eq.b32 	%p9, %r26, 1;
	not.pred 	%p10, %p9;
	@%p10 bra 	$L__BB0_13;
	add.s32 	%r27, %r31, %r3;
	cvt.s64.s32 	%rd20, %r27;
	add.s64 	%rd21, %rd1, %rd20;
	st.global.u8 	[%rd21], %rs1;
$L__BB0_13:
	ret;

}


// ===== COMPILED SASS (sm_100) =====

	.target	sm_100

	.elftype	@"ET_EXEC"


//--------------------- .note.nv.tkinfo           --------------------------
	.section	.note.nv.tkinfo,"",@"SHT_NOTE"
	.sectionflags	@"SHF_NOTE_NV_TKINFO"
	.tkinfo
        /*0018*/ 	.word	0x00000002
        /*0030*/ 	.string	""
        /*0030*/ 	.string	"ptxas"
        /*0030*/ 	.string	"Cuda compilation tools, release 13.0, V13.0.88"
        /*0030*/ 	.string	"Build cuda_13.0.r13.0/compiler.36424714_0"
        /*0030*/ 	.string	"-arch sm_100 -m 64 "



//--------------------- .note.nv.cuinfo           --------------------------
	.section	.note.nv.cuinfo,"",@"SHT_NOTE"
	.sectionflags	@"SHF_NOTE_NV_CUINFO"
        /*0018*/ 	.short	0x0002
        /*001a*/ 	.short	0x0064
        /*001c*/ 	.short	0x0082
	.zero		2


//--------------------- .nv.info                  --------------------------
	.section	.nv.info,"",@"SHT_CUDA_INFO"
	.align	4


	//----- nvinfo : EIATTR_REGCOUNT
	.align		4
        /*0000*/ 	.byte	0x04, 0x2f
        /*0002*/ 	.short	(.L_1 - .L_0)
	.align		4
.L_0:
        /*0004*/ 	.word	index@(_Z24repeat_characters_kernelPcPiS_iiS0_)
        /*0008*/ 	.word	0x0000000f


	//----- nvinfo : EIATTR_FRAME_SIZE
	.align		4
.L_1:
        /*000c*/ 	.byte	0x04, 0x11
        /*000e*/ 	.short	(.L_3 - .L_2)
	.align		4
.L_2:
        /*0010*/ 	.word	index@(_Z24repeat_characters_kernelPcPiS_iiS0_)
        /*0014*/ 	.word	0x00000000


	//----- nvinfo : EIATTR_MIN_STACK_SIZE
	.align		4
.L_3:
        /*0018*/ 	.byte	0x04, 0x12
        /*001a*/ 	.short	(.L_5 - .L_4)
	.align		4
.L_4:
        /*001c*/ 	.word	index@(_Z24repeat_characters_kernelPcPiS_iiS0_)
        /*0020*/ 	.word	0x00000000
.L_5:


//--------------------- .nv.compat                --------------------------
	.section	.nv.compat,"",@"SHT_CUDA_COMPAT_INFO"
	.align	4
        /*0000*/ 	.byte	0x02, 0x09, 0x00, 0x00, 0x02, 0x02, 0x01, 0x00, 0x02, 0x05, 0x05, 0x00, 0x03, 0x07, 0x01, 0x01
        /*0010*/ 	.byte	0x02, 0x03, 0x00, 0x00, 0x02, 0x06, 0x01, 0x00, 0x04, 0x0b, 0x08, 0x00, 0x09, 0x00, 0x00, 0x00
        /*0020*/ 	.byte	0x00, 0x00, 0x00, 0x00


//--------------------- .nv.info._Z24repeat_characters_kernelPcPiS_iiS0_ --------------------------
	.section	.nv.info._Z24repeat_characters_kernelPcPiS_iiS0_,"",@"SHT_CUDA_INFO"
	.sectionflags	@""
	.align	4


	//----- nvinfo : EIATTR_CUDA_API_VERSION
	.align		4
        /*0000*/ 	.byte	0x04, 0x37
        /*0002*/ 	.short	(.L_7 - .L_6)
.L_6:
        /*0004*/ 	.word	0x00000082


	//----- nvinfo : EIATTR_KPARAM_INFO
	.align		4
.L_7:
        /*0008*/ 	.byte	0x04, 0x17
        /*000a*/ 	.short	(.L_9 - .L_8)
.L_8:
        /*000c*/ 	.word	0x00000000
        /*0010*/ 	.short	0x0005
        /*0012*/ 	.short	0x0020
        /*0014*/ 	.byte	0x00, 0xf5, 0x21, 0x00


	//----- nvinfo : EIATTR_KPARAM_INFO
	.align		4
.L_9:
        /*0018*/ 	.byte	0x04, 0x17
        /*001a*/ 	.short	(.L_11 - .L_10)
.L_10:
        /*001c*/ 	.word	0x00000000
        /*0020*/ 	.short	0x0004
        /*0022*/ 	.short	0x001c
        /*0024*/ 	.byte	0x00, 0xf0, 0x11, 0x00


	//----- nvinfo : EIATTR_KPARAM_INFO
	.align		4
.L_11:
        /*0028*/ 	.byte	0x04, 0x17
        /*002a*/ 	.short	(.L_13 - .L_12)
.L_12:
        /*002c*/ 	.word	0x00000000
        /*0030*/ 	.short	0x0003
        /*0032*/ 	.short	0x0018
        /*0034*/ 	.byte	0x00, 0xf0, 0x11, 0x00


	//----- nvinfo : EIATTR_KPARAM_INFO
	.align		4
.L_13:
        /*0038*/ 	.byte	0x04, 0x17
        /*003a*/ 	.short	(.L_15 - .L_14)
.L_14:
        /*003c*/ 	.word	0x00000000
        /*0040*/ 	.short	0x0002
        /*0042*/ 	.short	0x0010
        /*0044*/ 	.byte	0x00, 0xf5, 0x21, 0x00


	//----- nvinfo : EIATTR_KPARAM_INFO
	.align		4
.L_15:
        /*0048*/ 	.byte	0x04, 0x17
        /*004a*/ 	.short	(.L_17 - .L_16)
.L_16:
        /*004c*/ 	.word	0x00000000
        /*0050*/ 	.short	0x0001
        /*0052*/ 	.short	0x0008
        /*0054*/ 	.byte	0x00, 0xf5, 0x21, 0x00


	//----- nvinfo : EIATTR_KPARAM_INFO
	.align		4
.L_17:
        /*0058*/ 	.byte	0x04, 0x17
        /*005a*/ 	.short	(.L_19 - .L_18)
.L_18:
        /*005c*/ 	.word	0x00000000
        /*0060*/ 	.short	0x0000
        /*0062*/ 	.short	0x0000
        /*0064*/ 	.byte	0x00, 0xf5, 0x21, 0x00


	//----- nvinfo : EIATTR_SPARSE_MMA_MASK
	.align		4
.L_19:
        /*0068*/ 	.byte	0x03, 0x50
        /*006a*/ 	.short	0x0000


	//----- nvinfo : EIATTR_MAXREG_COUNT
	.align		4
        /*006c*/ 	.byte	0x03, 0x1b
        /*006e*/ 	.short	0x00ff


	//----- nvinfo : EIATTR_MERCURY_ISA_VERSION
	.align		4
        /*0070*/ 	.byte	0x03, 0x5f
        /*0072*/ 	.short	0x0101


	//----- nvinfo : EIATTR_INT_WARP_WIDE_INSTR_OFFSETS
	.align		4
        /*0074*/ 	.byte	0x04, 0x31
        /*0076*/ 	.short	(.L_21 - .L_20)


	//   ....[0]....
.L_20:
        /*0078*/ 	.word	0x00000110


	//   ....[1]....
        /*007c*/ 	.word	0x00000170


	//   ....[2]....
        /*0080*/ 	.word	0x000001b0


	//   ....[3]....
        /*0084*/ 	.word	0x000001e0


	//   ....[4]....
        /*0088*/ 	.word	0x00000200


	//   ....[5]....
        /*008c*/ 	.word	0x00000220


	//   ....[6]....
        /*0090*/ 	.word	0x00000250


	//   ....[7]....
        /*0094*/ 	.word	0x00000260


	//----- nvinfo : EIATTR_VRC_CTA_INIT_COUNT
	.align		4
.L_21:
        /*0098*/ 	.byte	0x02, 0x4a
	.zero		1
	.zero		1


	//----- nvinfo : EIATTR_EXIT_INSTR_OFFSETS
	.align		4
        /*009c*/ 	.byte	0x04, 0x1c
        /*009e*/ 	.short	(.L_23 - .L_22)


	//   ....[0]....
.L_22:
        /*00a0*/ 	.word	0x00000080


	//   ....[1]....
        /*00a4*/ 	.word	0x00000280


	//   ....[2]....
        /*00a8*/ 	.word	0x00000430


	//   ....[3]....
        /*00ac*/ 	.word	0x00000530


	//   ....[4]....
        /*00b0*/ 	.word	0x000005d0


	//   ....[5]....
        /*00b4*/ 	.word	0x00000640


	//----- nvinfo : EIATTR_CRS_STACK_SIZE
	.align		4
.L_23:
        /*00b8*/ 	.byte	0x04, 0x1e
        /*00ba*/ 	.short	(.L_25 - .L_24)
.L_24:
        /*00bc*/ 	.word	0x00000000


	//----- nvinfo : EIATTR_CBANK_PARAM_SIZE
	.align		4
.L_25:
        /*00c0*/ 	.byte	0x03, 0x19
        /*00c2*/ 	.short	0x0028


	//----- nvinfo : EIATTR_PARAM_CBANK
	.align		4
        /*00c4*/ 	.byte	0x04, 0x0a
        /*00c6*/ 	.short	(.L_27 - .L_26)
	.align		4
.L_26:
        /*00c8*/ 	.word	index@(.nv.constant0._Z24repeat_characters_kernelPcPiS_iiS0_)
        /*00cc*/ 	.short	0x0380
        /*00ce*/ 	.short	0x0028


	//----- nvinfo : EIATTR_SW_WAR
	.align		4
.L_27:
        /*00d0*/ 	.byte	0x04, 0x36
        /*00d2*/ 	.short	(.L_29 - .L_28)
.L_28:
        /*00d4*/ 	.word	0x00000008
.L_29:


//--------------------- .nv.callgraph             --------------------------
	.section	.nv.callgraph,"",@"SHT_CUDA_CALLGRAPH"
	.align	4
	.sectionentsize	8
	.align		4
        /*0000*/ 	.word	0x00000000
	.align		4
        /*0004*/ 	.word	0xffffffff
	.align		4
        /*0008*/ 	.word	0x00000000
	.align		4
        /*000c*/ 	.word	0xfffffffe
	.align		4
        /*0010*/ 	.word	0x00000000
	.align		4
        /*0014*/ 	.word	0xfffffffd
	.align		4
        /*0018*/ 	.word	0x00000000
	.align		4
        /*001c*/ 	.word	0xfffffffc


//--------------------- .text._Z24repeat_characters_kernelPcPiS_iiS0_ --------------------------
	.section	.text._Z24repeat_characters_kernelPcPiS_iiS0_,"ax",@progbits
	.align	128
        .global         _Z24repeat_characters_kernelPcPiS_iiS0_
        .type           _Z24repeat_characters_kernelPcPiS_iiS0_,@function
        .size           _Z24repeat_characters_kernelPcPiS_iiS0_,(.L_x_7 - _Z24repeat_characters_kernelPcPiS_iiS0_)
        .other          _Z24repeat_characters_kernelPcPiS_iiS0_,@"STO_CUDA_ENTRY STV_DEFAULT"
_Z24repeat_characters_kernelPcPiS_iiS0_:
.text._Z24repeat_characters_kernelPcPiS_iiS0_:
[----:B------:R-:W-:Y:S01]  /*0000*/  LDC R1, c[0x0][0x37c] ;  /* 0x0000df00ff017b82 */ /* 0x000fe20000000800 */
[----:B------:R-:W0:Y:S07]  /*0010*/  S2R R0, SR_TID.X ;  /* 0x0000000000007919 */ /* 0x000e2e0000002100 */
[----:B------:R-:W0:Y:S01]  /*0020*/  S2UR UR6, SR_CTAID.X ;  /* 0x00000000000679c3 */ /* 0x000e220000002500 */
[----:B------:R-:W1:Y:S07]  /*0030*/  LDCU.64 UR4, c[0x0][0x398] ;  /* 0x00007300ff0477ac */ /* 0x000e6e0008000a00 */
[----:B------:R-:W0:Y:S01]  /*0040*/  LDC R5, c[0x0][0x360] ;  /* 0x0000d800ff057b82 */ /* 0x000e220000000800 */
[----:B-1----:R-:W-:Y:S01]  /*0050*/  UIMAD UR4, UR5, UR4, URZ ;  /* 0x00000004050472a4 */ /* 0x002fe2000f8e02ff */
[----:B0-----:R-:W-:-:S05]  /*0060*/  IMAD R5, R5, UR6, R0 ;  /* 0x0000000605057c24 */ /* 0x001fca000f8e0200 */
[----:B------:R-:W-:-:S13]  /*0070*/  ISETP.GE.AND P0, PT, R5, UR4, PT ;  /* 0x0000000405007c0c */ /* 0x000fda000bf06270 */
[----:B------:R-:W-:Y:S05]  /*0080*/  @P0 EXIT ;  /* 0x000000000000094d */ /* 0x000fea0003800000 */
[----:B------:R-:W0:Y:S01]  /*0090*/  LDC.64 R2, c[0x0][0x388] ;  /* 0x0000e200ff027b82 */ /* 0x000e220000000a00 */
[----:B------:R-:W1:Y:S01]  /*00a0*/  LDCU.64 UR4, c[0x0][0x358] ;  /* 0x00006b00ff0477ac */ /* 0x000e620008000a00 */
[----:B------:R-:W2:Y:S01]  /*00b0*/  LDCU.64 UR6, c[0x0][0x380] ;  /* 0x00007000ff0677ac */ /* 0x000ea20008000a00 */
[----:B0-----:R-:W-:-:S06]  /*00c0*/  IMAD.WIDE R2, R5, 0x4, R2 ;  /* 0x0000000405027825 */ /* 0x001fcc00078e0202 */
[----:B-1----:R-:W3:Y:S01]  /*00d0*/  LDG.E R2, desc[UR4][R2.64] ;  /* 0x0000000402027981 */ /* 0x002ee2000c1e1900 */
[----:B--2---:R-:W-:-:S04]  /*00e0*/  IADD3 R6, P0, PT, R5, UR6, RZ ;  /* 0x0000000605067c10 */ /* 0x004fc8000ff1e0ff */
[----:B------:R-:W-:Y:S02]  /*00f0*/  LEA.HI.X.SX32 R7, R5, UR7, 0x1, P0 ;  /* 0x0000000705077c11 */ /* 0x000fe400080f0eff */
[----:B------:R-:W3:Y:S01]  /*0100*/  LDC.64 R4, c[0x0][0x3a0] ;  /* 0x0000e800ff047b82 */ /* 0x000ee20000000a00 */
[----:B------:R-:W-:Y:S02]  /*0110*/  VOTE.ANY R8, PT, PT ;  /* 0x0000000000087806 */ /* 0x000fe400038e0100 */
[----:B------:R0:W5:Y:S02]  /*0120*/  LDG.E.U8 R0, desc[UR4][R6.64] ;  /* 0x0000000406007981 */ /* 0x000164000c1e1100 */
[----:B------:R-:W-:-:S13]  /*0130*/  ISETP.EQ.U32.AND P1, PT, R8, -0x1, PT ;  /* 0xffffffff0800780c */ /* 0x000fda0003f22070 */
[----:B---3--:R0:W5:Y:S01]  /*0140*/  @!P1 ATOMG.E.ADD.STRONG.GPU PT, R8, desc[UR4][R4.64], R2 ;  /* 0x80000002040899a8 */ /* 0x00816200081ef104 */
[----:B------:R-:W-:Y:S01]  /*0150*/  ISETP.GE.AND P0, PT, R2, 0x1, PT ;  /* 0x000000010200780c */ /* 0x000fe20003f06270 */
[----:B------:R-:W-:-:S12]  /*0160*/  @!P1 BRA `(.L_x_0) ;  /* 0x0000000000449947 */ /* 0x000fd80003800000 */
[----:B0-----:R-:W0:Y:S01]  /*0170*/  SHFL.UP P1, R7, R2, 0x1, RZ ;  /* 0x0420000002077989 */ /* 0x001e2200000200ff */
[----:B------:R-:W-:Y:S02]  /*0180*/  IMAD.MOV.U32 R3, RZ, RZ, R2 ;  /* 0x000000ffff037224 */ /* 0x000fe400078e0002 */
[----:B0-----:R-:W-:Y:S02]  /*0190*/  @P1 IMAD.IADD.U32 R3, R2, 0x1, R7 ;  /* 0x0000000102031824 */ /* 0x001fe400078e0007 */
[----:B------:R-:W0:Y:S03]  /*01a0*/  S2R R7, SR_LANEID ;  /* 0x0000000000077919 */ /* 0x000e260000000000 */
[----:B------:R-:W1:Y:S02]  /*01b0*/  SHFL.UP P1, R6, R3, 0x2, RZ ;  /* 0x0440000003067989 */ /* 0x000e6400000200ff */
[----:B-1----:R-:W-:Y:S01]  /*01c0*/  @P1 IMAD.IADD.U32 R3, R3, 0x1, R6 ;  /* 0x0000000103031824 */ /* 0x002fe200078e0006 */
[----:B0-----:R-:W-:-:S04]  /*01d0*/  ISETP.EQ.U32.AND P2, PT, R7, 0x1f, PT ;  /* 0x0000001f0700780c */ /* 0x001fc80003f42070 */
[----:B------:R-:W0:Y:S02]  /*01e0*/  SHFL.UP P1, R6, R3, 0x4, RZ ;  /* 0x0480000003067989 */ /* 0x000e2400000200ff */
[----:B0-----:R-:W-:-:S05]  /*01f0*/  @P1 IMAD.IADD.U32 R3, R3, 0x1, R6 ;  /* 0x0000000103031824 */ /* 0x001fca00078e0006 */
[----:B------:R-:W0:Y:S02]  /*0200*/  SHFL.UP P1, R6, R3, 0x8, RZ ;  /* 0x0500000003067989 */ /* 0x000e2400000200ff */
[----:B0-----:R-:W-:-:S05]  /*0210*/  @P1 IMAD.IADD.U32 R3, R3, 0x1, R6 ;  /* 0x0000000103031824 */ /* 0x001fca00078e0006 */
[----:B------:R-:W0:Y:S02]  /*0220*/  SHFL.UP P1, R6, R3, 0x10, RZ ;  /* 0x0600000003067989 */ /* 0x000e2400000200ff */
[----:B0-----:R-:W-:-:S05]  /*0230*/  @P1 IMAD.IADD.U32 R3, R3, 0x1, R6 ;  /* 0x0000000103031824 */ /* 0x001fca00078e0006 */
[----:B------:R-:W2:Y:S04]  /*0240*/  @P2 ATOMG.E.ADD.STRONG.GPU PT, R4, desc[UR4][R4.64], R3 ;  /* 0x80000003040429a8 */ /* 0x000ea800081ef104 */
[----:B------:R-:W-:Y:S04]  /*0250*/  SHFL.UP P1, R7, R3, 0x1, RZ ;  /* 0x0420000003077989 */ /* 0x000fe800000200ff */
[----:B--2--5:R-:W0:Y:S02]  /*0260*/  SHFL.IDX PT, R8, R4, 0x1f, 0x1f ;  /* 0x03e01f0004087f89 */ /* 0x024e2400000e0000 */
[----:B0-----:R-:W-:-:S07]  /*0270*/  @P1 IMAD.IADD.U32 R8, R8, 0x1, R7 ;  /* 0x0000000108081824 */ /* 0x001fce00078e0007 */
.L_x_0:
[----:B------:R-:W-:Y:S05]  /*0280*/  @!P0 EXIT ;  /* 0x000000000000894d */ /* 0x000fea0003800000 */
[C---:B------:R-:W-:Y:S01]  /*0290*/  ISETP.GE.U32.AND P1, PT, R2.reuse, 0x8, PT ;  /* 0x000000080200780c */ /* 0x040fe20003f26070 */
[----:B------:R-:W-:Y:S01]  /*02a0*/  BSSY.RECONVERGENT B0, `(.L_x_1) ;  /* 0x0000018000007945 */ /* 0x000fe20003800200 */
[----:B------:R-:W-:Y:S01]  /*02b0*/  LOP3.LUT R12, R2, 0x7, RZ, 0xc0, !PT ;  /* 0x00000007020c7812 */ /* 0x000fe200078ec0ff */
[----:B0-----:R-:W-:-:S03]  /*02c0*/  IMAD.MOV.U32 R7, RZ, RZ, RZ ;  /* 0x000000ffff077224 */ /* 0x001fc600078e00ff */
[----:B------:R-:W-:-:S07]  /*02d0*/  ISETP.NE.AND P0, PT, R12, RZ, PT ;  /* 0x000000ff0c00720c */ /* 0x000fce0003f05270 */
[----:B------:R-:W-:Y:S06]  /*02e0*/  @!P1 BRA `(.L_x_2) ;  /* 0x00000000004c9947 */ /* 0x000fec0003800000 */
[----:B------:R-:W0:Y:S01]  /*02f0*/  LDC.64 R10, c[0x0][0x390] ;  /* 0x0000e400ff0a7b82 */ /* 0x000e220000000a00 */
[----:B------:R-:W-:Y:S01]  /*0300*/  LOP3.LUT R7, R2, 0x7ffffff8, RZ, 0xc0, !PT ;  /* 0x7ffffff802077812 */ /* 0x000fe200078ec0ff */
[----:B-----5:R-:W-:-:S04]  /*0310*/  IMAD.MOV.U32 R9, RZ, RZ, R8 ;  /* 0x000000ffff097224 */ /* 0x020fc800078e0008 */
[----:B------:R-:W-:-:S07]  /*0320*/  IMAD.MOV R3, RZ, RZ, -R7 ;  /* 0x000000ffff037224 */ /* 0x000fce00078e0a07 */
.L_x_3:
[----:B------:R-:W-:Y:S01]  /*0330*/  SHF.R.S32.HI R6, RZ, 0x1f, R9 ;  /* 0x0000001fff067819 */ /* 0x000fe20000011409 */
[----:B------:R-:W-:Y:S01]  /*0340*/  VIADD R3, R3, 0x8 ;  /* 0x0000000803037836 */ /* 0x000fe20000000000 */
[C---:B01----:R-:W-:Y:S01]  /*0350*/  IADD3 R4, P1, P2, R9.reuse, 0x3, R10 ;  /* 0x0000000309047810 */ /* 0x043fe20007a3e00a */
[----:B------:R-:W-:-:S03]  /*0360*/  VIADD R9, R9, 0x8 ;  /* 0x0000000809097836 */ /* 0x000fc60000000000 */
[----:B------:R-:W-:Y:S02]  /*0370*/  IADD3.X R5, PT, PT, R6, R11, RZ, P1, P2 ;  /* 0x0000000b06057210 */ /* 0x000fe40000fe44ff */
[----:B------:R-:W-:-:S03]  /*0380*/  ISETP.NE.AND P1, PT, R3, RZ, PT ;  /* 0x000000ff0300720c */ /* 0x000fc60003f25270 */
[----:B------:R1:W-:Y:S04]  /*0390*/  STG.E.U8 desc[UR4][R4.64+-0x3], R0 ;  /* 0xfffffd0004007986 */ /* 0x0003e8000c101104 */
[----:B------:R1:W-:Y:S04]  /*03a0*/  STG.E.U8 desc[UR4][R4.64+-0x2], R0 ;  /* 0xfffffe0004007986 */ /* 0x0003e8000c101104 */
[----:B------:R1:W-:Y:S04]  /*03b0*/  STG.E.U8 desc[UR4][R4.64+-0x1], R0 ;  /* 0xffffff0004007986 */ /* 0x0003e8000c101104 */
[----:B------:R1:W-:Y:S04]  /*03c0*/  STG.E.U8 desc[UR4][R4.64], R0 ;  /* 0x0000000004007986 */ /* 0x0003e8000c101104 */
[----:B------:R1:W-:Y:S04]  /*03d0*/  STG.E.U8 desc[UR4][R4.64+0x1], R0 ;  /* 0x0000010004007986 */ /* 0x0003e8000c101104 */
[----:B------:R1:W-:Y:S04]  /*03e0*/  STG.E.U8 desc[UR4][R4.64+0x2], R0 ;  /* 0x0000020004007986 */ /* 0x0003e8000c101104 */
[----:B------:R1:W-:Y:S04]  /*03f0*/  STG.E.U8 desc[UR4][R4.64+0x3], R0 ;  /* 0x0000030004007986 */ /* 0x0003e8000c101104 */
[----:B------:R1:W-:Y:S01]  /*0400*/  STG.E.U8 desc[UR4][R4.64+0x4], R0 ;  /* 0x0000040004007986 */ /* 0x0003e2000c101104 */
[----:B------:R-:W-:Y:S05]  /*0410*/  @P1 BRA `(.L_x_3) ;  /* 0xfffffffc00c41947 */ /* 0x000fea000383ffff */
.L_x_2:
[----:B------:R-:W-:Y:S05]  /*0420*/  BSYNC.RECONVERGENT B0 ;  /* 0x0000000000007941 */ /* 0x000fea0003800200 */
.L_x_1:
[----:B------:R-:W-:Y:S05]  /*0430*/  @!P0 EXIT ;  /* 0x000000000000894d */ /* 0x000fea0003800000 */
[----:B------:R-:W-:Y:S01]  /*0440*/  ISETP.GE.U32.AND P0, PT, R12, 0x4, PT ;  /* 0x000000040c00780c */ /* 0x000fe20003f06070 */
[----:B------:R-:W-:Y:S01]  /*0450*/  BSSY.RECONVERGENT B0, `(.L_x_4) ;  /* 0x000000d000007945 */ /* 0x000fe20003800200 */
[----:B------:R-:W-:-:S04]  /*0460*/  LOP3.LUT R3, R2, 0x3, RZ, 0xc0, !PT ;  /* 0x0000000302037812 */ /* 0x000fc800078ec0ff */
[----:B------:R-:W-:-:S07]  /*0470*/  ISETP.NE.AND P1, PT, R3, RZ, PT ;  /* 0x000000ff0300720c */ /* 0x000fce0003f25270 */
[----:B------:R-:W-:Y:S06]  /*0480*/  @!P0 BRA `(.L_x_5) ;  /* 0x0000000000248947 */ /* 0x000fec0003800000 */
[----:B------:R-:W0:Y:S01]  /*0490*/  LDCU.64 UR6, c[0x0][0x390] ;  /* 0x00007200ff0677ac */ /* 0x000e220008000a00 */
[----:B-1---5:R-:W-:Y:S02]  /*04a0*/  IMAD.IADD R5, R8, 0x1, R7 ;  /* 0x0000000108057824 */ /* 0x022fe400078e0207 */
[----:B------:R-:W-:-:S03]  /*04b0*/  VIADD R7, R7, 0x4 ;  /* 0x0000000407077836 */ /* 0x000fc60000000000 */
[----:B0-----:R-:W-:-:S04]  /*04c0*/  IADD3 R4, P0, PT, R5, UR6, RZ ;  /* 0x0000000605047c10 */ /* 0x001fc8000ff1e0ff */
[----:B------:R-:W-:-:S05]  /*04d0*/  LEA.HI.X.SX32 R5, R5, UR7, 0x1, P0 ;  /* 0x0000000705057c11 */ /* 0x000fca00080f0eff */
[----:B------:R0:W-:Y:S04]  /*04e0*/  STG.E.U8 desc[UR4][R4.64], R0 ;  /* 0x0000000004007986 */ /* 0x0001e8000c101104 */
[----:B------:R0:W-:Y:S04]  /*04f0*/  STG.E.U8 desc[UR4][R4.64+0x1], R0 ;  /* 0x0000010004007986 */ /* 0x0001e8000c101104 */
[----:B------:R0:W-:Y:S04]  /*0500*/  STG.E.U8 desc[UR4][R4.64+0x2], R0 ;  /* 0x0000020004007986 */ /* 0x0001e8000c101104 */
[----:B------:R0:W-:Y:S02]  /*0510*/  STG.E.U8 desc[UR4][R4.64+0x3], R0 ;  /* 0x0000030004007986 */ /* 0x0001e4000c101104 */
.L_x_5:
[----:B------:R-:W-:Y:S05]  /*0520*/  BSYNC.RECONVERGENT B0 ;  /* 0x0000000000007941 */ /* 0x000fea0003800200 */
.L_x_4:
[----:B------:R-:W-:Y:S05]  /*0530*/  @!P1 EXIT ;  /* 0x000000000000994d */ /* 0x000fea0003800000 */
[----:B------:R-:W-:Y:S02]  /*0540*/  ISETP.NE.AND P0, PT, R3, 0x1, PT ;  /* 0x000000010300780c */ /* 0x000fe40003f05270 */
[----:B------:R-:W-:-:S04]  /*0550*/  LOP3.LUT R3, R2, 0x1, RZ, 0xc0, !PT ;  /* 0x0000000102037812 */ /* 0x000fc800078ec0ff */
[----:B------:R-:W-:-:S07]  /*0560*/  ISETP.NE.U32.AND P1, PT, R3, 0x1, PT ;  /* 0x000000010300780c */ /* 0x000fce0003f25070 */
[----:B------:R-:W2:Y:S01]  /*0570*/  @P0 LDC.64 R10, c[0x0][0x390] ;  /* 0x0000e400ff0a0b82 */ /* 0x000ea20000000a00 */
[----:B01---5:R-:W-:-:S05]  /*0580*/  @P0 IMAD.IADD R4, R8, 0x1, R7 ;  /* 0x0000000108040824 */ /* 0x023fca00078e0207 */
[----:B--2---:R-:W-:-:S04]  /*0590*/  @P0 IADD3 R2, P2, PT, R4, R10, RZ ;  /* 0x0000000a04020210 */ /* 0x004fc80007f5e0ff */
[----:B------:R-:W-:-:S05]  /*05a0*/  @P0 LEA.HI.X.SX32 R3, R4, R11, 0x1, P2 ;  /* 0x0000000b04030211 */ /* 0x000fca00010f0eff */
[----:B------:R0:W-:Y:S04]  /*05b0*/  @P0 STG.E.U8 desc[UR4][R2.64], R0 ;  /* 0x0000000002000986 */ /* 0x0001e8000c101104 */
[----:B------:R0:W-:Y:S01]  /*05c0*/  @P0 STG.E.U8 desc[UR4][R2.64+0x1], R0 ;  /* 0x0000010002000986 */ /* 0x0001e2000c101104 */
[----:B------:R-:W-:Y:S05]  /*05d0*/  @P1 EXIT ;  /* 0x000000000000194d */ /* 0x000fea0003800000 */
[----:B------:R-:W0:Y:S01]  /*05e0*/  LDCU.64 UR6, c[0x0][0x390] ;  /* 0x00007200ff0677ac */ /* 0x000e220008000a00 */
[----:B------:R-:W-:-:S04]  /*05f0*/  @P0 VIADD R7, R7, 0x2 ;  /* 0x0000000207070836 */ /* 0x000fc80000000000 */
[----:B------:R-:W-:-:S05]  /*0600*/  IMAD.IADD R7, R8, 0x1, R7 ;  /* 0x0000000108077824 */ /* 0x000fca00078e0207 */
[----:B0-----:R-:W-:-:S04]  /*0610*/  IADD3 R2, P0, PT, R7, UR6, RZ ;  /* 0x0000000607027c10 */ /* 0x001fc8000ff1e0ff */
[----:B------:R-:W-:-:S05]  /*0620*/  LEA.HI.X.SX32 R3, R7, UR7, 0x1, P0 ;  /* 0x0000000707037c11 */ /* 0x000fca00080f0eff */
[----:B------:R-:W-:Y:S01]  /*0630*/  STG.E.U8 desc[UR4][R2.64], R0 ;  /* 0x0000000002007986 */ /* 0x000fe2000c101104 */
[----:B------:R-:W-:Y:S05]  /*0640*/  EXIT ;  /* 0x000000000000794d */ /* 0x000fea0003800000 */
.L_x_6:
[----:B------:R-:W-:-:S00]  /*0650*/  BRA `(.L_x_6) ;  /* 0xfffffffc00fc7947 */ /* 0x000fc0000383ffff */
[----:B------:R-:W-:-:S00]  /*0660*/  NOP ;  /* 0x0000000000007918 */ /* 0x000fc00000000000 */
        /* <DEDUP_REMOVED lines=9> */
.L_x_7:


//--------------------- .nv.shared.reserved.0     --------------------------
	.section	.nv.shared.reserved.0,"aw",@nobits
	.weak		__nv_reservedSMEM_offset_0_alias
	.size		__nv_reservedSMEM_offset_0_alias, 0, 64
	.other		__nv_reservedSMEM_offset_0_alias,@"STO_CUDA_RESERVED_SHARED STV_DEFAULT"
__nv_reservedSMEM_offset_0_alias:
	.zero		0
	.zero		64


//--------------------- .nv.constant0._Z24repeat_characters_kernelPcPiS_iiS0_ --------------------------
	.section	.nv.constant0._Z24repeat_characters_kernelPcPiS_iiS0_,"a",@progbits
	.sectionflags	@""
	.align	4
.nv.constant0._Z24repeat_characters_kernelPcPiS_iiS0_:
	.zero		936


//--------------------- SYMBOLS --------------------------

	.type		.nv.reservedSmem.offset0,@object
	.size		.nv.reservedSmem.offset0,0x4
